	.headerflags	@"EF_CUDA_TEXMODE_UNIFIED EF_CUDA_64BIT_ADDRESS EF_CUDA_ACCELERATORS EF_CUDA_SM90 EF_CUDA_VIRTUAL_SM(EF_CUDA_SM90)"
	.elftype	@"ET_EXEC"


//--------------------- .nv.info                  --------------------------
	.section	.nv.info,"",@"SHT_CUDA_INFO"
	.align	4


	//----- nvinfo : EIATTR_REGCOUNT
	.align		4
        /*0000*/ 	.byte	0x04, 0x2f
        /*0002*/ 	.short	(.L_1 - .L_0)
	.align		4
.L_0:
        /*0004*/ 	.word	index@(triton_red_fused__to_copy_add_div_mul_pow_sum_4)
        /*0008*/ 	.word	0x00000020


	//----- nvinfo : EIATTR_MIN_STACK_SIZE
	.align		4
.L_1:
        /*000c*/ 	.byte	0x04, 0x12
        /*000e*/ 	.short	(.L_3 - .L_2)
	.align		4
.L_2:
        /*0010*/ 	.word	index@(triton_red_fused__to_copy_add_div_mul_pow_sum_4)
        /*0014*/ 	.word	0x00000000


	//----- nvinfo : EIATTR_FRAME_SIZE
	.align		4
.L_3:
        /*0018*/ 	.byte	0x04, 0x11
        /*001a*/ 	.short	(.L_5 - .L_4)
	.align		4
.L_4:
        /*001c*/ 	.word	index@(triton_red_fused__to_copy_add_div_mul_pow_sum_4)
        /*0020*/ 	.word	0x00000000


	//----- nvinfo : EIATTR_MIN_STACK_SIZE
	.align		4
.L_5:
        /*0024*/ 	.byte	0x04, 0x12
        /*0026*/ 	.short	(.L_7 - .L_6)
	.align		4
.L_6:
        /*0028*/ 	.word	index@(triton_red_fused__to_copy_add_div_mul_pow_sum_4)
        /*002c*/ 	.word	0x00000000
.L_7:


//--------------------- .nv.info.triton_red_fused__to_copy_add_div_mul_pow_sum_4 --------------------------
	.section	.nv.info.triton_red_fused__to_copy_add_div_mul_pow_sum_4,"",@"SHT_CUDA_INFO"
	.sectionflags	@""
	.align	4


	//----- nvinfo : EIATTR_CUDA_API_VERSION
	.align		4
        /*0000*/ 	.byte	0x04, 0x37
        /*0002*/ 	.short	(.L_9 - .L_8)
.L_8:
        /*0004*/ 	.word	0x0000007c


	//----- nvinfo : EIATTR_KPARAM_INFO
	.align		4
.L_9:
        /*0008*/ 	.byte	0x04, 0x17
        /*000a*/ 	.short	(.L_11 - .L_10)
.L_10:
        /*000c*/ 	.word	0x00000000
        /*0010*/ 	.short	0x0008
        /*0012*/ 	.short	0x0038
        /*0014*/ 	.byte	0x00, 0xf4, 0x21, 0x00


	//----- nvinfo : EIATTR_KPARAM_INFO
	.align		4
.L_11:
        /*0018*/ 	.byte	0x04, 0x17
        /*001a*/ 	.short	(.L_13 - .L_12)
.L_12:
        /*001c*/ 	.word	0x00000000
        /*0020*/ 	.short	0x0007
        /*0022*/ 	.short	0x0034
        /*0024*/ 	.byte	0x00, 0xf0, 0x11, 0x00


	//----- nvinfo : EIATTR_KPARAM_INFO
	.align		4
.L_13:
        /*0028*/ 	.byte	0x04, 0x17
        /*002a*/ 	.short	(.L_15 - .L_14)
.L_14:
        /*002c*/ 	.word	0x00000000
        /*0030*/ 	.short	0x0006
        /*0032*/ 	.short	0x0030
        /*0034*/ 	.byte	0x00, 0xf0, 0x11, 0x00


	//----- nvinfo : EIATTR_KPARAM_INFO
	.align		4
.L_15:
        /*0038*/ 	.byte	0x04, 0x17
        /*003a*/ 	.short	(.L_17 - .L_16)
.L_16:
        /*003c*/ 	.word	0x00000000
        /*0040*/ 	.short	0x0005
        /*0042*/ 	.short	0x0028
        /*0044*/ 	.byte	0x00, 0xf4, 0x21, 0x00


	//----- nvinfo : EIATTR_KPARAM_INFO
	.align		4
.L_17:
        /*0048*/ 	.byte	0x04, 0x17
        /*004a*/ 	.short	(.L_19 - .L_18)
.L_18:
        /*004c*/ 	.word	0x00000000
        /*0050*/ 	.short	0x0004
        /*0052*/ 	.short	0x0020
        /*0054*/ 	.byte	0x00, 0xf4, 0x21, 0x00


	//----- nvinfo : EIATTR_KPARAM_INFO
	.align		4
.L_19:
        /*0058*/ 	.byte	0x04, 0x17
        /*005a*/ 	.short	(.L_21 - .L_20)
.L_20:
        /*005c*/ 	.word	0x00000000
        /*0060*/ 	.short	0x0003
        /*0062*/ 	.short	0x0018
        /*0064*/ 	.byte	0x00, 0xf4, 0x21, 0x00


	//----- nvinfo : EIATTR_KPARAM_INFO
	.align		4
.L_21:
        /*0068*/ 	.byte	0x04, 0x17
        /*006a*/ 	.short	(.L_23 - .L_22)
.L_22:
        /*006c*/ 	.word	0x00000000
        /*0070*/ 	.short	0x0002
        /*0072*/ 	.short	0x0010
        /*0074*/ 	.byte	0x00, 0xf4, 0x21, 0x00


	//----- nvinfo : EIATTR_KPARAM_INFO
	.align		4
.L_23:
        /*0078*/ 	.byte	0x04, 0x17
        /*007a*/ 	.short	(.L_25 - .L_24)
.L_24:
        /*007c*/ 	.word	0x00000000
        /*0080*/ 	.short	0x0001
        /*0082*/ 	.short	0x0008
        /*0084*/ 	.byte	0x00, 0xf4, 0x21, 0x00


	//----- nvinfo : EIATTR_KPARAM_INFO
	.align		4
.L_25:
        /*0088*/ 	.byte	0x04, 0x17
        /*008a*/ 	.short	(.L_27 - .L_26)
.L_26:
        /*008c*/ 	.word	0x00000000
        /*0090*/ 	.short	0x0000
        /*0092*/ 	.short	0x0000
        /*0094*/ 	.byte	0x00, 0xf4, 0x21, 0x00


	//----- nvinfo : EIATTR_SPARSE_MMA_MASK
	.align		4
.L_27:
        /*0098*/ 	.byte	0x03, 0x50
        /*009a*/ 	.short	0x0000


	//----- nvinfo : EIATTR_MAXREG_COUNT
	.align		4
        /*009c*/ 	.byte	0x03, 0x1b
        /*009e*/ 	.short	0x00ff


	//----- nvinfo : EIATTR_COOP_GROUP_MASK_REGIDS
	.align		4
        /*00a0*/ 	.byte	0x04, 0x29
        /*00a2*/ 	.short	(.L_29 - .L_28)


	//   ....[0]....
.L_28:
        /*00a4*/ 	.word	0xffffffff


	//----- nvinfo : EIATTR_COOP_GROUP_INSTR_OFFSETS
	.align		4
.L_29:
        /*00a8*/ 	.byte	0x04, 0x28
        /*00aa*/ 	.short	(.L_31 - .L_30)


	//   ....[0]....
.L_30:
        /*00ac*/ 	.word	0x00000500


	//----- nvinfo : EIATTR_EXIT_INSTR_OFFSETS
	.align		4
.L_31:
        /*00b0*/ 	.byte	0x04, 0x1c
        /*00b2*/ 	.short	(.L_33 - .L_32)


	//   ....[0]....
.L_32:
        /*00b4*/ 	.word	0x00000a10


	//----- nvinfo : EIATTR_REQNTID
	.align		4
.L_33:
        /*00b8*/ 	.byte	0x04, 0x10
        /*00ba*/ 	.short	(.L_35 - .L_34)
.L_34:
        /*00bc*/ 	.word	0x00000080
        /*00c0*/ 	.word	0x00000001
        /*00c4*/ 	.word	0x00000001


	//----- nvinfo : EIATTR_CBANK_PARAM_SIZE
	.align		4
.L_35:
        /*00c8*/ 	.byte	0x03, 0x19
        /*00ca*/ 	.short	0x0040


	//----- nvinfo : EIATTR_PARAM_CBANK
	.align		4
        /*00cc*/ 	.byte	0x04, 0x0a
        /*00ce*/ 	.short	(.L_37 - .L_36)
	.align		4
.L_36:
        /*00d0*/ 	.word	index@(.nv.constant0.triton_red_fused__to_copy_add_div_mul_pow_sum_4)
        /*00d4*/ 	.short	0x0210
        /*00d6*/ 	.short	0x0040


	//----- nvinfo : EIATTR_SW_WAR
	.align		4
.L_37:
        /*00d8*/ 	.byte	0x04, 0x36
        /*00da*/ 	.short	(.L_39 - .L_38)
.L_38:
        /*00dc*/ 	.word	0x00000008
.L_39:


//--------------------- .nv.callgraph             --------------------------
	.section	.nv.callgraph,"",@"SHT_CUDA_CALLGRAPH"
	.align	4
	.sectionentsize	8
	.align		4
        /*0000*/ 	.word	0x00000000
	.align		4
        /*0004*/ 	.word	0xffffffff
	.align		4
        /*0008*/ 	.word	0x00000000
	.align		4
        /*000c*/ 	.word	0xfffffffe
	.align		4
        /*0010*/ 	.word	0x00000000
	.align		4
        /*0014*/ 	.word	0xfffffffd
	.align		4
        /*0018*/ 	.word	0x00000000
	.align		4
        /*001c*/ 	.word	0xfffffffc


//--------------------- .text.triton_red_fused__to_copy_add_div_mul_pow_sum_4 --------------------------
	.section	.text.triton_red_fused__to_copy_add_div_mul_pow_sum_4,"ax",@progbits
	.align	128
        .global         triton_red_fused__to_copy_add_div_mul_pow_sum_4
        .type           triton_red_fused__to_copy_add_div_mul_pow_sum_4,@function
        .size           triton_red_fused__to_copy_add_div_mul_pow_sum_4,(.L_x_3 - triton_red_fused__to_copy_add_div_mul_pow_sum_4)
        .other          triton_red_fused__to_copy_add_div_mul_pow_sum_4,@"STO_CUDA_ENTRY STV_DEFAULT"
triton_red_fused__to_copy_add_div_mul_pow_sum_4:
.text.triton_red_fused__to_copy_add_div_mul_pow_sum_4:
[----:B------:R-:W0:Y:S02]  /*0000*/  LDC R1, c[0x0][0x28] ;  /* 0x00000a00ff017b82 */ /* 0x000e240000000800 */
[----:B------:R-:W1:Y:S01]  /*0010*/  S2R R5, SR_TID.X ;  /* 0x0000000000057919 */ /* 0x000e620000002100 */
[----:B------:R-:W2:Y:S01]  /*0020*/  S2UR UR4, SR_CTAID.X ;  /* 0x00000000000479c3 */ /* 0x000ea20000002500 */
[----:B------:R-:W-:Y:S01]  /*0030*/  HFMA2.MMA R27, -RZ, RZ, 0, 0 ;  /* 0x00000000ff1b7435 */ /* 0x000fe200000001ff */
[----:B------:R-:W-:Y:S01]  /*0040*/  ULDC UR5, c[0x0][0x240] ;  /* 0x0000900000057ab9 */ /* 0x000fe20000000800 */
[----:B------:R-:W-:Y:S01]  /*0050*/  HFMA2.MMA R9, -RZ, RZ, 0, 0 ;  /* 0x00000000ff097435 */ /* 0x000fe200000001ff */
[----:B------:R-:W-:Y:S02]  /*0060*/  MOV R0, 0xfffffff8 ;  /* 0xfffffff800007802 */ /* 0x000fe40000000f00 */
[----:B------:R-:W-:Y:S02]  /*0070*/  CS2R R6, SRZ ;  /* 0x0000000000067805 */ /* 0x000fe4000001ff00 */
[----:B------:R-:W-:Y:S01]  /*0080*/  MOV R8, 0xffffffff ;  /* 0xffffffff00087802 */ /* 0x000fe20000000f00 */
[----:B------:R-:W3:Y:S01]  /*0090*/  LDC.64 R24, c[0x0][0x228] ;  /* 0x00008a00ff187b82 */ /* 0x000ee20000000a00 */
[----:B--2---:R-:W-:Y:S01]  /*00a0*/  USHF.L.U32 UR4, UR4, 0x6, URZ ;  /* 0x0000000604047899 */ /* 0x004fe2000800063f */
[----:B-1----:R-:W-:-:S02]  /*00b0*/  SHF.R.U32.HI R4, RZ, 0x1, R5 ;  /* 0x00000001ff047819 */ /* 0x002fc40000011605 */
[C---:B------:R-:W-:Y:S02]  /*00c0*/  LOP3.LUT R3, R5.reuse, 0x1, RZ, 0xc0, !PT ;  /* 0x0000000105037812 */ /* 0x040fe400078ec0ff */
[----:B------:R-:W-:Y:S02]  /*00d0*/  SGXT.U32 R4, R4, 0x6 ;  /* 0x000000060404781a */ /* 0x000fe40000000000 */
[----:B------:R-:W-:Y:S01]  /*00e0*/  SHF.L.U32 R5, R5, 0x2, RZ ;  /* 0x0000000205057819 */ /* 0x000fe200000006ff */
[----:B---3--:R-:W-:Y:S01]  /*00f0*/  IMAD.WIDE.U32 R24, R3, 0x8, R24 ;  /* 0x0000000803187825 */ /* 0x008fe200078e0018 */
[----:B------:R-:W-:Y:S02]  /*0100*/  LOP3.LUT R4, R4, UR4, RZ, 0xfc, !PT ;  /* 0x0000000404047c12 */ /* 0x000fe4000f8efcff */
[----:B------:R-:W-:Y:S02]  /*0110*/  LOP3.LUT R5, R5, 0x4, RZ, 0xc0, !PT ;  /* 0x0000000405057812 */ /* 0x000fe400078ec0ff */
[----:B------:R-:W-:-:S02]  /*0120*/  MOV R2, R24 ;  /* 0x0000001800027202 */ /* 0x000fc40000000f00 */
[----:B------:R-:W-:Y:S02]  /*0130*/  MOV R3, R25 ;  /* 0x0000001900037202 */ /* 0x000fe40000000f00 */
[C---:B------:R-:W-:Y:S02]  /*0140*/  LEA R5, R4.reuse, R5, 0xc ;  /* 0x0000000504057211 */ /* 0x040fe400078e60ff */
[----:B------:R-:W-:Y:S01]  /*0150*/  ISETP.GE.AND P1, PT, R4, UR5, PT ;  /* 0x0000000504007c0c */ /* 0x000fe2000bf26270 */
[----:B------:R-:W-:-:S12]  /*0160*/  ULDC.64 UR4, c[0x0][0x208] ;  /* 0x0000820000047ab9 */ /* 0x000fd80000000a00 */
.L_x_0:
[----:B------:R-:W1:Y:S01]  /*0170*/  LDC.64 R16, c[0x0][0x218] ;  /* 0x00008600ff107b82 */ /* 0x000e620000000a00 */
[----:B------:R-:W-:Y:S02]  /*0180*/  IADD3 R0, P0, R0, 0x8, RZ ;  /* 0x0000000800007810 */ /* 0x000fe40007f1e0ff */
[----:B------:R-:W-:Y:S02]  /*0190*/  CS2R R12, SRZ ;  /* 0x00000000000c7805 */ /* 0x000fe4000001ff00 */
[----:B------:R-:W-:Y:S01]  /*01a0*/  CS2R R10, SRZ ;  /* 0x00000000000a7805 */ /* 0x000fe2000001ff00 */
[----:B------:R2:W3:Y:S01]  /*01b0*/  LDG.E.EL.64 R20, desc[UR4][R24.64] ;  /* 0x0000000418147981 */ /* 0x0004e2000c2e1b00 */
[----:B------:R-:W-:Y:S01]  /*01c0*/  LOP3.LUT R23, R5, R0, RZ, 0xfc, !PT ;  /* 0x0000000005177212 */ /* 0x000fe200078efcff */
[----:B------:R-:W4:Y:S08]  /*01d0*/  LDC.64 R18, c[0x0][0x220] ;  /* 0x00008800ff127b82 */ /* 0x000f300000000a00 */
[----:B------:R-:W5:Y:S01]  /*01e0*/  LDC.64 R14, c[0x0][0x230] ;  /* 0x00008c00ff0e7b82 */ /* 0x000f620000000a00 */
[----:B-1----:R-:W-:-:S05]  /*01f0*/  IMAD.WIDE R16, R23, 0x2, R16 ;  /* 0x0000000217107825 */ /* 0x002fca00078e0210 */
[----:B------:R-:W3:Y:S01]  /*0200*/  @!P1 LDG.E.EL.64 R12, desc[UR4][R16.64] ;  /* 0x00000004100c9981 */ /* 0x000ee2000c2e1b00 */
[----:B----4-:R-:W-:-:S05]  /*0210*/  IMAD.WIDE R18, R23, 0x2, R18 ;  /* 0x0000000217127825 */ /* 0x010fca00078e0212 */
[----:B------:R-:W4:Y:S01]  /*0220*/  @!P1 LDG.E.EL.64 R10, desc[UR4][R18.64] ;  /* 0x00000004120a9981 */ /* 0x000f22000c2e1b00 */
[----:B-----5:R-:W-:Y:S01]  /*0230*/  IMAD.WIDE R14, R23, 0x2, R14 ;  /* 0x00000002170e7825 */ /* 0x020fe200078e020e */
[----:B------:R-:W-:-:S06]  /*0240*/  CS2R R22, SRZ ;  /* 0x0000000000167805 */ /* 0x000fcc000001ff00 */
[----:B------:R3:W5:Y:S01]  /*0250*/  @!P1 LDG.E.EL.64 R22, desc[UR4][R14.64] ;  /* 0x000000040e169981 */ /* 0x000762000c2e1b00 */
[----:B------:R-:W-:Y:S02]  /*0260*/  IADD3.X R8, RZ, R8, RZ, P0, !PT ;  /* 0x00000008ff087210 */ /* 0x000fe400007fe4ff */
[----:B------:R-:W-:-:S04]  /*0270*/  ISETP.GE.U32.AND P0, PT, R0, 0xff8, PT ;  /* 0x00000ff80000780c */ /* 0x000fc80003f06070 */
[----:B------:R-:W-:Y:S02]  /*0280*/  ISETP.GE.U32.AND.EX P0, PT, R8, RZ, PT, P0 ;  /* 0x000000ff0800720c */ /* 0x000fe40003f06100 */
[----:B--2---:R-:W-:-:S04]  /*0290*/  IADD3 R24, P2, R24, 0x10, RZ ;  /* 0x0000001018187810 */ /* 0x004fc80007f5e0ff */
[----:B------:R-:W-:Y:S01]  /*02a0*/  IADD3.X R25, RZ, R25, RZ, P2, !PT ;  /* 0x00000019ff197210 */ /* 0x000fe200017fe4ff */
[----:B---3--:R-:W-:Y:S02]  /*02b0*/  HADD2.F32 R15, -RZ, R20.H0_H0 ;  /* 0x20000014ff0f7230 */ /* 0x008fe40000004100 */
[----:B------:R-:W-:Y:S02]  /*02c0*/  HADD2.F32 R19, -RZ, R20.H1_H1 ;  /* 0x30000014ff137230 */ /* 0x000fe40000004100 */
[----:B------:R-:W-:Y:S02]  /*02d0*/  HADD2.F32 R14, -RZ, R21.H0_H0 ;  /* 0x20000015ff0e7230 */ /* 0x000fe40000004100 */
[----:B------:R-:W-:Y:S02]  /*02e0*/  HADD2.F32 R26, -RZ, R12.H0_H0 ;  /* 0x2000000cff1a7230 */ /* 0x000fe40000004100 */
[----:B------:R-:W-:Y:S02]  /*02f0*/  HADD2.F32 R12, -RZ, R12.H1_H1 ;  /* 0x3000000cff0c7230 */ /* 0x000fe40000004100 */
[----:B----4-:R-:W-:-:S02]  /*0300*/  HADD2.F32 R17, -RZ, R10.H1_H1 ;  /* 0x3000000aff117230 */ /* 0x010fc40000004100 */
[----:B------:R-:W-:-:S03]  /*0310*/  HADD2.F32 R16, -RZ, R13.H0_H0 ;  /* 0x2000000dff107230 */ /* 0x000fc60000004100 */
[----:B------:R-:W-:Y:S01]  /*0320*/  FADD R12, R12, R17 ;  /* 0x000000110c0c7221 */ /* 0x000fe20000000000 */
[----:B------:R-:W-:Y:S02]  /*0330*/  HADD2.F32 R17, -RZ, R13.H1_H1 ;  /* 0x3000000dff117230 */ /* 0x000fe40000004100 */
[----:B------:R-:W-:Y:S02]  /*0340*/  HADD2.F32 R29, -RZ, R10.H0_H0 ;  /* 0x2000000aff1d7230 */ /* 0x000fe40000004100 */
[----:B------:R-:W-:Y:S02]  /*0350*/  HADD2.F32 R13, -RZ, R11.H0_H0 ;  /* 0x2000000bff0d7230 */ /* 0x000fe40000004100 */
[----:B------:R-:W-:Y:S02]  /*0360*/  HADD2.F32 R18, -RZ, R11.H1_H1 ;  /* 0x3000000bff127230 */ /* 0x000fe40000004100 */
[----:B------:R-:W-:Y:S01]  /*0370*/  FADD R10, R26, R29 ;  /* 0x0000001d1a0a7221 */ /* 0x000fe20000000000 */
[----:B------:R-:W-:-:S02]  /*0380*/  FADD R13, R16, R13 ;  /* 0x0000000d100d7221 */ /* 0x000fc40000000000 */
[----:B------:R-:W-:Y:S01]  /*0390*/  FADD R11, R17, R18 ;  /* 0x00000012110b7221 */ /* 0x000fe20000000000 */
[----:B------:R-:W-:Y:S02]  /*03a0*/  HADD2.F32 R18, -RZ, R21.H1_H1 ;  /* 0x30000015ff127230 */ /* 0x000fe40000004100 */
[----:B------:R-:W-:Y:S01]  /*03b0*/  FMUL R15, R15, R10 ;  /* 0x0000000a0f0f7220 */ /* 0x000fe20000400000 */
[----:B------:R-:W-:Y:S01]  /*03c0*/  FMUL R16, R19, R12 ;  /* 0x0000000c13107220 */ /* 0x000fe20000400000 */
[----:B------:R-:W-:Y:S01]  /*03d0*/  FMUL R17, R14, R13 ;  /* 0x0000000d0e117220 */ /* 0x000fe20000400000 */
[----:B-----5:R-:W-:Y:S02]  /*03e0*/  HADD2.F32 R10, -RZ, R22.H0_H0 ;  /* 0x20000016ff0a7230 */ /* 0x020fe40000004100 */
[----:B------:R-:W-:Y:S01]  /*03f0*/  FMUL R11, R18, R11 ;  /* 0x0000000b120b7220 */ /* 0x000fe20000400000 */
[----:B------:R-:W-:Y:S02]  /*0400*/  HADD2.F32 R13, -RZ, R22.H1_H1 ;  /* 0x30000016ff0d7230 */ /* 0x000fe40000004100 */
[----:B------:R-:W-:-:S02]  /*0410*/  HADD2.F32 R12, -RZ, R23.H0_H0 ;  /* 0x20000017ff0c7230 */ /* 0x000fc40000004100 */
[----:B------:R-:W-:Y:S02]  /*0420*/  HADD2.F32 R14, -RZ, R23.H1_H1 ;  /* 0x30000017ff0e7230 */ /* 0x000fe40000004100 */
[----:B------:R-:W-:Y:S01]  /*0430*/  @!P1 FFMA R27, R10, R15, R27 ;  /* 0x0000000f0a1b9223 */ /* 0x000fe2000000001b */
[----:B------:R-:W-:Y:S01]  /*0440*/  @!P1 FFMA R6, R13, R16, R6 ;  /* 0x000000100d069223 */ /* 0x000fe20000000006 */
[----:B------:R-:W-:Y:S01]  /*0450*/  @!P1 FFMA R7, R12, R17, R7 ;  /* 0x000000110c079223 */ /* 0x000fe20000000007 */
[----:B------:R-:W-:Y:S01]  /*0460*/  @!P1 FFMA R9, R14, R11, R9 ;  /* 0x0000000b0e099223 */ /* 0x000fe20000000009 */
[----:B------:R-:W-:Y:S06]  /*0470*/  @!P0 BRA `(.L_x_0) ;  /* 0xfffffffc003c8947 */ /* 0x000fec000383ffff */
[----:B------:R-:W1:Y:S01]  /*0480*/  LDC.64 R10, c[0x0][0x238] ;  /* 0x00008e00ff0a7b82 */ /* 0x000e620000000a00 */
[----:B------:R-:W-:Y:S01]  /*0490*/  MOV R0, RZ ;  /* 0x000000ff00007202 */ /* 0x000fe20000000f00 */
[----:B-1----:R-:W-:-:S05]  /*04a0*/  IMAD.WIDE R10, R4, 0x4, R10 ;  /* 0x00000004040a7825 */ /* 0x002fca00078e020a */
[----:B------:R-:W2:Y:S01]  /*04b0*/  @!P1 LDG.E.EL R0, desc[UR4][R10.64] ;  /* 0x000000040a009981 */ /* 0x000ea2000c2e1900 */
[----:B------:R-:W-:Y:S01]  /*04c0*/  FADD R6, R27, R6 ;  /* 0x000000061b067221 */ /* 0x000fe20000000000 */
[----:B------:R-:W-:-:S03]  /*04d0*/  MOV R19, 0xffffffff ;  /* 0xffffffff00137802 */ /* 0x000fc60000000f00 */
[----:B------:R-:W-:-:S04]  /*04e0*/  FADD R6, R7, R6 ;  /* 0x0000000607067221 */ /* 0x000fc80000000000 */
[----:B------:R-:W-:-:S05]  /*04f0*/  FADD R6, R9, R6 ;  /* 0x0000000609067221 */ /* 0x000fca0000000000 */
[----:B------:R-:W1:Y:S02]  /*0500*/  SHFL.BFLY PT, R7, R6, 0x1, 0x1f ;  /* 0x0c201f0006077f89 */ /* 0x000e6400000e0000 */
[----:B-1----:R-:W-:Y:S01]  /*0510*/  FADD R4, R6, R7 ;  /* 0x0000000706047221 */ /* 0x002fe20000000000 */
[----:B------:R-:W-:-:S03]  /*0520*/  MOV R7, 0xfffffff8 ;  /* 0xfffffff800077802 */ /* 0x000fc60000000f00 */
[----:B------:R-:W-:Y:S01]  /*0530*/  FMUL R4, R4, -0.5 ;  /* 0xbf00000004047820 */ /* 0x000fe20000400000 */
[----:B--2---:R-:W-:-:S04]  /*0540*/  FMUL R9, R0, R0 ;  /* 0x0000000000097220 */ /* 0x004fc80000400000 */
[----:B------:R-:W-:-:S04]  /*0550*/  FMUL R9, R9, R0 ;  /* 0x0000000009097220 */ /* 0x000fc80000400000 */
[----:B------:R-:W-:-:S04]  /*0560*/  FMUL R4, R4, R9 ;  /* 0x0000000904047220 */ /* 0x000fc80000400000 */
[----:B------:R-:W-:-:S07]  /*0570*/  FMUL R18, R4, 0.000244140625 ;  /* 0x3980000004127820 */ /* 0x000fce0000400000 */
.L_x_1:
[----:B-1----:R-:W1:Y:S01]  /*0580*/  LDC.64 R22, c[0x0][0x218] ;  /* 0x00008600ff167b82 */ /* 0x002e620000000a00 */
[----:B------:R-:W-:Y:S02]  /*0590*/  IADD3 R4, P0, R7, 0x8, RZ ;  /* 0x0000000807047810 */ /* 0x000fe40007f1e0ff */
[----:B------:R-:W-:Y:S02]  /*05a0*/  CS2R R8, SRZ ;  /* 0x0000000000087805 */ /* 0x000fe4000001ff00 */
[----:B------:R-:W-:Y:S02]  /*05b0*/  CS2R R6, SRZ ;  /* 0x0000000000067805 */ /* 0x000fe4000001ff00 */
[----:B------:R-:W-:Y:S01]  /*05c0*/  LOP3.LUT R21, R5, R4, RZ, 0xfc, !PT ;  /* 0x0000000405157212 */ /* 0x000fe200078efcff */
[----:B------:R-:W2:Y:S08]  /*05d0*/  LDC.64 R10, c[0x0][0x220] ;  /* 0x00008800ff0a7b82 */ /* 0x000eb00000000a00 */
[----:B------:R-:W3:Y:S01]  /*05e0*/  LDC.64 R14, c[0x0][0x230] ;  /* 0x00008c00ff0e7b82 */ /* 0x000ee20000000a00 */
[----:B-1----:R-:W-:-:S07]  /*05f0*/  IMAD.WIDE R22, R21, 0x2, R22 ;  /* 0x0000000215167825 */ /* 0x002fce00078e0216 */
[----:B------:R-:W1:Y:S01]  /*0600*/  LDC.64 R16, c[0x0][0x210] ;  /* 0x00008400ff107b82 */ /* 0x000e620000000a00 */
[----:B------:R-:W4:Y:S01]  /*0610*/  @!P1 LDG.E.EF.64 R8, desc[UR4][R22.64] ;  /* 0x0000000416089981 */ /* 0x000f22000c0e1b00 */
[C---:B--2---:R-:W-:Y:S01]  /*0620*/  IMAD.WIDE R24, R21.reuse, 0x2, R10 ;  /* 0x0000000215187825 */ /* 0x044fe200078e020a */
[----:B------:R-:W-:Y:S02]  /*0630*/  CS2R R12, SRZ ;  /* 0x00000000000c7805 */ /* 0x000fe4000001ff00 */
[----:B------:R2:W5:Y:S04]  /*0640*/  LDG.E.EL.64 R10, desc[UR4][R2.64] ;  /* 0x00000004020a7981 */ /* 0x000568000c2e1b00 */
[----:B------:R-:W5:Y:S01]  /*0650*/  @!P1 LDG.E.EF.64 R6, desc[UR4][R24.64] ;  /* 0x0000000418069981 */ /* 0x000f62000c0e1b00 */
[----:B---3--:R-:W-:-:S05]  /*0660*/  IMAD.WIDE R26, R21, 0x2, R14 ;  /* 0x00000002151a7825 */ /* 0x008fca00078e020e */
[----:B------:R-:W3:Y:S01]  /*0670*/  @!P1 LDG.E.EF.64 R12, desc[UR4][R26.64] ;  /* 0x000000041a0c9981 */ /* 0x000ee2000c0e1b00 */
[----:B-1----:R-:W-:Y:S01]  /*0680*/  IMAD.WIDE R14, R21, 0x2, R16 ;  /* 0x00000002150e7825 */ /* 0x002fe200078e0210 */
[----:B------:R-:W-:-:S06]  /*0690*/  CS2R R16, SRZ ;  /* 0x0000000000107805 */ /* 0x000fcc000001ff00 */
[----:B------:R-:W3:Y:S01]  /*06a0*/  @!P1 LDG.E.EF.64 R16, desc[UR4][R14.64] ;  /* 0x000000040e109981 */ /* 0x000ee2000c0e1b00 */
[----:B------:R-:W-:Y:S02]  /*06b0*/  IADD3.X R19, RZ, R19, RZ, P0, !PT ;  /* 0x00000013ff137210 */ /* 0x000fe400007fe4ff */
[----:B------:R-:W-:-:S04]  /*06c0*/  ISETP.GE.U32.AND P0, PT, R4, 0xff8, PT ;  /* 0x00000ff80400780c */ /* 0x000fc80003f06070 */
[----:B------:R-:W-:Y:S02]  /*06d0*/  ISETP.GE.U32.AND.EX P0, PT, R19, RZ, PT, P0 ;  /* 0x000000ff1300720c */ /* 0x000fe40003f06100 */
[----:B--2---:R-:W-:-:S04]  /*06e0*/  IADD3 R2, P2, R2, 0x10, RZ ;  /* 0x0000001002027810 */ /* 0x004fc80007f5e0ff */
[----:B------:R-:W-:Y:S01]  /*06f0*/  IADD3.X R3, RZ, R3, RZ, P2, !PT ;  /* 0x00000003ff037210 */ /* 0x000fe200017fe4ff */
[----:B----4-:R-:W-:Y:S02]  /*0700*/  HADD2.F32 R20, -RZ, R8.H0_H0 ;  /* 0x20000008ff147230 */ /* 0x010fe40000004100 */
[----:B------:R-:W-:Y:S02]  /*0710*/  HADD2.F32 R8, -RZ, R8.H1_H1 ;  /* 0x30000008ff087230 */ /* 0x000fe40000004100 */
[----:B-----5:R-:W-:Y:S02]  /*0720*/  HADD2.F32 R23, -RZ, R6.H1_H1 ;  /* 0x30000006ff177230 */ /* 0x020fe40000004100 */
[----:B------:R-:W-:Y:S02]  /*0730*/  HADD2.F32 R21, -RZ, R6.H0_H0 ;  /* 0x20000006ff157230 */ /* 0x000fe40000004100 */
[----:B------:R-:W-:Y:S02]  /*0740*/  HADD2.F32 R6, -RZ, R9.H1_H1 ;  /* 0x30000009ff067230 */ /* 0x000fe40000004100 */
[----:B------:R-:W-:Y:S01]  /*0750*/  FADD R8, R8, R23 ;  /* 0x0000001708087221 */ /* 0x000fe20000000000 */
[----:B------:R-:W-:-:S02]  /*0760*/  HADD2.F32 R9, -RZ, R9.H0_H0 ;  /* 0x20000009ff097230 */ /* 0x000fc40000004100 */
[----:B------:R-:W-:Y:S01]  /*0770*/  FADD R20, R20, R21 ;  /* 0x0000001514147221 */ /* 0x000fe20000000000 */
[----:B------:R-:W-:Y:S02]  /*0780*/  HADD2.F32 R22, -RZ, R7.H0_H0 ;  /* 0x20000007ff167230 */ /* 0x000fe40000004100 */
[----:B------:R-:W-:Y:S02]  /*0790*/  HADD2.F32 R23, -RZ, R7.H1_H1 ;  /* 0x30000007ff177230 */ /* 0x000fe40000004100 */
[----:B------:R-:W-:Y:S02]  /*07a0*/  HADD2.F32 R21, -RZ, R10.H1_H1 ;  /* 0x3000000aff157230 */ /* 0x000fe40000004100 */
[----:B------:R-:W-:Y:S02]  /*07b0*/  HADD2.F32 R7, -RZ, R10.H0_H0 ;  /* 0x2000000aff077230 */ /* 0x000fe40000004100 */
[----:B------:R-:W-:Y:S01]  /*07c0*/  FADD R9, R9, R22 ;  /* 0x0000001609097221 */ /* 0x000fe20000000000 */
[----:B------:R-:W-:-:S02]  /*07d0*/  HADD2.F32 R10, -RZ, R11.H0_H0 ;  /* 0x2000000bff0a7230 */ /* 0x000fc40000004100 */
[----:B------:R-:W-:Y:S01]  /*07e0*/  FMUL R21, R21, R8 ;  /* 0x0000000815157220 */ /* 0x000fe20000400000 */
[----:B---3--:R-:W-:Y:S02]  /*07f0*/  HADD2.F32 R8, -RZ, R12.H1_H1 ;  /* 0x3000000cff087230 */ /* 0x008fe40000004100 */
[----:B------:R-:W-:Y:S01]  /*0800*/  FADD R6, R6, R23 ;  /* 0x0000001706067221 */ /* 0x000fe20000000000 */
[----:B------:R-:W-:Y:S02]  /*0810*/  HADD2.F32 R12, -RZ, R12.H0_H0 ;  /* 0x2000000cff0c7230 */ /* 0x000fe40000004100 */
[----:B------:R-:W-:Y:S01]  /*0820*/  FMUL R9, R10, R9 ;  /* 0x000000090a097220 */ /* 0x000fe20000400000 */
[----:B------:R-:W-:Y:S02]  /*0830*/  HADD2.F32 R10, -RZ, R13.H0_H0 ;  /* 0x2000000dff0a7230 */ /* 0x000fe40000004100 */
[----:B------:R-:W-:Y:S01]  /*0840*/  FMUL R7, R7, R20 ;  /* 0x0000001407077220 */ /* 0x000fe20000400000 */
[----:B------:R-:W-:-:S02]  /*0850*/  HADD2.F32 R23, -RZ, R11.H1_H1 ;  /* 0x3000000bff177230 */ /* 0x000fc40000004100 */
[----:B------:R-:W-:Y:S01]  /*0860*/  FADD R11, R8, R8 ;  /* 0x00000008080b7221 */ /* 0x000fe20000000000 */
[----:B------:R-:W-:Y:S02]  /*0870*/  HADD2.F32 R20, -RZ, R13.H1_H1 ;  /* 0x3000000dff147230 */ /* 0x000fe40000004100 */
[----:B------:R-:W-:Y:S01]  /*0880*/  FADD R13, R12, R12 ;  /* 0x0000000c0c0d7221 */ /* 0x000fe20000000000 */
[----:B------:R-:W-:Y:S01]  /*0890*/  FADD R25, R10, R10 ;  /* 0x0000000a0a197221 */ /* 0x000fe20000000000 */
[C---:B------:R-:W-:Y:S01]  /*08a0*/  FMUL R8, R18.reuse, R11 ;  /* 0x0000000b12087220 */ /* 0x040fe20000400000 */
[----:B------:R-:W-:Y:S01]  /*08b0*/  FMUL R11, R23, R6 ;  /* 0x00000006170b7220 */ /* 0x000fe20000400000 */
[C---:B------:R-:W-:Y:S01]  /*08c0*/  FMUL R6, R18.reuse, R13 ;  /* 0x0000000d12067220 */ /* 0x040fe20000400000 */
[----:B------:R-:W-:Y:S01]  /*08d0*/  FMUL R10, R18, R25 ;  /* 0x00000019120a7220 */ /* 0x000fe20000400000 */
[----:B------:R-:W-:Y:S01]  /*08e0*/  FADD R13, R20, R20 ;  /* 0x00000014140d7221 */ /* 0x000fe20000000000 */
[----:B------:R-:W-:-:S02]  /*08f0*/  FFMA R21, R21, R0, R8 ;  /* 0x0000000015157223 */ /* 0x000fc40000000008 */
[-C--:B------:R-:W-:Y:S01]  /*0900*/  FFMA R9, R9, R0.reuse, R10 ;  /* 0x0000000009097223 */ /* 0x080fe2000000000a */
[----:B------:R-:W-:Y:S01]  /*0910*/  FMUL R10, R18, R13 ;  /* 0x0000000d120a7220 */ /* 0x000fe20000400000 */
[-C--:B------:R-:W-:Y:S01]  /*0920*/  FFMA R7, R7, R0.reuse, R6 ;  /* 0x0000000007077223 */ /* 0x080fe20000000006 */
[----:B------:R-:W-:Y:S02]  /*0930*/  HADD2.F32 R6, -RZ, R16.H0_H0 ;  /* 0x20000010ff067230 */ /* 0x000fe40000004100 */
[----:B------:R-:W-:Y:S02]  /*0940*/  HADD2.F32 R8, -RZ, R17.H0_H0 ;  /* 0x20000011ff087230 */ /* 0x000fe40000004100 */
[----:B------:R-:W-:Y:S01]  /*0950*/  FFMA R10, R11, R0, R10 ;  /* 0x000000000b0a7223 */ /* 0x000fe2000000000a */
[----:B------:R-:W-:Y:S02]  /*0960*/  HADD2.F32 R16, -RZ, R16.H1_H1 ;  /* 0x30000010ff107230 */ /* 0x000fe40000004100 */
[----:B------:R-:W-:-:S02]  /*0970*/  HADD2.F32 R17, -RZ, R17.H1_H1 ;  /* 0x30000011ff117230 */ /* 0x000fc40000004100 */
[----:B------:R-:W-:Y:S01]  /*0980*/  FADD R6, R6, R7 ;  /* 0x0000000706067221 */ /* 0x000fe20000000000 */
[----:B------:R-:W-:Y:S01]  /*0990*/  FADD R8, R8, R9 ;  /* 0x0000000908087221 */ /* 0x000fe20000000000 */
[----:B------:R-:W-:Y:S01]  /*09a0*/  FADD R21, R16, R21 ;  /* 0x0000001510157221 */ /* 0x000fe20000000000 */
[----:B------:R-:W-:-:S04]  /*09b0*/  FADD R17, R17, R10 ;  /* 0x0000000a11117221 */ /* 0x000fc80000000000 */
[----:B------:R-:W-:Y:S02]  /*09c0*/  F2FP.F16.F32.PACK_AB R16, R21, R6 ;  /* 0x000000061510723e */ /* 0x000fe400000000ff */
[----:B------:R-:W-:Y:S02]  /*09d0*/  F2FP.F16.F32.PACK_AB R17, R17, R8 ;  /* 0x000000081111723e */ /* 0x000fe400000000ff */
[----:B------:R-:W-:-:S03]  /*09e0*/  MOV R7, R4 ;  /* 0x0000000400077202 */ /* 0x000fc60000000f00 */
[----:B------:R1:W-:Y:S01]  /*09f0*/  @!P1 STG.E.64 desc[UR4][R14.64], R16 ;  /* 0x000000100e009986 */ /* 0x0003e2000c101b04 */
[----:B------:R-:W-:Y:S05]  /*0a00*/  @!P0 BRA `(.L_x_1) ;  /* 0xfffffff800dc8947 */ /* 0x000fea000383ffff */
[----:B------:R-:W-:Y:S05]  /*0a10*/  EXIT ;  /* 0x000000000000794d */ /* 0x000fea0003800000 */
.L_x_2:
[----:B------:R-:W-:-:S00]  /*0a20*/  BRA `(.L_x_2) ;  /* 0xfffffffc00fc7947 */ /* 0x000fc0000383ffff */
[----:B------:R-:W-:-:S00]  /*0a30*/  NOP ;  /* 0x0000000000007918 */ /* 0x000fc00000000000 */
        /* <DEDUP_REMOVED lines=12> */
.L_x_3:


//--------------------- .nv.constant0.triton_red_fused__to_copy_add_div_mul_pow_sum_4 --------------------------
	.section	.nv.constant0.triton_red_fused__to_copy_add_div_mul_pow_sum_4,"a",@progbits
	.sectionflags	@""
	.align	4
.nv.constant0.triton_red_fused__to_copy_add_div_mul_pow_sum_4:
	.zero		592
